//
// Generated by NVIDIA NVVM Compiler
//
// Compiler Build ID: CL-36424714
// Cuda compilation tools, release 13.0, V13.0.88
// Based on NVVM 20.0.0
//

.version 9.0
.target sm_100
.address_size 64

	// .globl	_Z9vectorAddPKfS0_Pfi

.visible .entry _Z9vectorAddPKfS0_Pfi(
	.param .u64 .ptr .align 1 _Z9vectorAddPKfS0_Pfi_param_0,
	.param .u64 .ptr .align 1 _Z9vectorAddPKfS0_Pfi_param_1,
	.param .u64 .ptr .align 1 _Z9vectorAddPKfS0_Pfi_param_2,
	.param .u32 _Z9vectorAddPKfS0_Pfi_param_3
)
{
	.reg .pred 	%p<2>;
	.reg .b32 	%r<6>;
	.reg .b32 	%f<4>;
	.reg .b64 	%rd<11>;

	ld.param.u64 	%rd1, [_Z9vectorAddPKfS0_Pfi_param_0];
	ld.param.u64 	%rd2, [_Z9vectorAddPKfS0_Pfi_param_1];
	ld.param.u64 	%rd3, [_Z9vectorAddPKfS0_Pfi_param_2];
	ld.param.u32 	%r2, [_Z9vectorAddPKfS0_Pfi_param_3];
	mov.u32 	%r3, %ctaid.x;
	mov.u32 	%r4, %ntid.x;
	mov.u32 	%r5, %tid.x;
	mad.lo.s32 	%r1, %r3, %r4, %r5;
	setp.ge.s32 	%p1, %r1, %r2;
	@%p1 bra 	$L__BB0_2;
	cvta.to.global.u64 	%rd4, %rd1;
	cvta.to.global.u64 	%rd5, %rd2;
	cvta.to.global.u64 	%rd6, %rd3;
	mul.wide.s32 	%rd7, %r1, 4;
	add.s64 	%rd8, %rd4, %rd7;
	ld.global.f32 	%f1, [%rd8];
	add.s64 	%rd9, %rd5, %rd7;
	ld.global.f32 	%f2, [%rd9];
	add.f32 	%f3, %f1, %f2;
	add.s64 	%rd10, %rd6, %rd7;
	st.global.f32 	[%rd10], %f3;
$L__BB0_2:
	ret;

}
	// .globl	_Z9naiveGEMMPKfS0_Pfi
.visible .entry _Z9naiveGEMMPKfS0_Pfi(
	.param .u64 .ptr .align 1 _Z9naiveGEMMPKfS0_Pfi_param_0,
	.param .u64 .ptr .align 1 _Z9naiveGEMMPKfS0_Pfi_param_1,
	.param .u64 .ptr .align 1 _Z9naiveGEMMPKfS0_Pfi_param_2,
	.param .u32 _Z9naiveGEMMPKfS0_Pfi_param_3
)
{
	.reg .pred 	%p<10>;
	.reg .b32 	%r<40>;
	.reg .b32 	%f<67>;
	.reg .b64 	%rd<67>;

	ld.param.u64 	%rd14, [_Z9naiveGEMMPKfS0_Pfi_param_0];
	ld.param.u64 	%rd15, [_Z9naiveGEMMPKfS0_Pfi_param_1];
	ld.param.u32 	%r18, [_Z9naiveGEMMPKfS0_Pfi_param_3];
	cvta.to.global.u64 	%rd1, %rd15;
	cvta.to.global.u64 	%rd2, %rd14;
	mov.u32 	%r19, %ctaid.y;
	mov.u32 	%r20, %ntid.y;
	mov.u32 	%r21, %tid.y;
	mad.lo.s32 	%r1, %r19, %r20, %r21;
	mov.u32 	%r22, %ctaid.x;
	mov.u32 	%r23, %ntid.x;
	mov.u32 	%r24, %tid.x;
	mad.lo.s32 	%r2, %r22, %r23, %r24;
	max.s32 	%r25, %r1, %r2;
	setp.ge.s32 	%p1, %r25, %r18;
	@%p1 bra 	$L__BB1_13;
	mul.lo.s32 	%r3, %r18, %r1;
	and.b32  	%r4, %r18, 7;
	setp.lt.u32 	%p2, %r18, 8;
	mov.f32 	%f66, 0f00000000;
	mov.b32 	%r38, 0;
	@%p2 bra 	$L__BB1_4;
	and.b32  	%r38, %r18, 2147483640;
	neg.s32 	%r36, %r38;
	mul.wide.s32 	%rd16, %r18, 4;
	add.s64 	%rd3, %rd1, %rd16;
	shl.b32 	%r7, %r18, 3;
	mul.wide.s32 	%rd17, %r18, 8;
	add.s64 	%rd4, %rd1, %rd17;
	mul.wide.s32 	%rd18, %r18, 12;
	add.s64 	%rd5, %rd1, %rd18;
	mul.wide.s32 	%rd19, %r18, 16;
	add.s64 	%rd6, %rd1, %rd19;
	mul.wide.s32 	%rd20, %r18, 20;
	add.s64 	%rd7, %rd1, %rd20;
	mul.wide.s32 	%rd21, %r18, 24;
	add.s64 	%rd8, %rd1, %rd21;
	mul.wide.s32 	%rd22, %r18, 28;
	add.s64 	%rd9, %rd1, %rd22;
	mul.wide.u32 	%rd23, %r3, 4;
	add.s64 	%rd24, %rd23, %rd2;
	add.s64 	%rd66, %rd24, 16;
	mov.f32 	%f66, 0f00000000;
	mov.u32 	%r35, %r2;
$L__BB1_3:
	.pragma "nounroll";
	mul.wide.s32 	%rd25, %r35, 4;
	add.s64 	%rd26, %rd3, %rd25;
	add.s64 	%rd27, %rd4, %rd25;
	add.s64 	%rd28, %rd5, %rd25;
	add.s64 	%rd29, %rd6, %rd25;
	add.s64 	%rd30, %rd7, %rd25;
	add.s64 	%rd31, %rd8, %rd25;
	add.s64 	%rd32, %rd9, %rd25;
	add.s64 	%rd33, %rd1, %rd25;
	ld.global.f32 	%f16, [%rd66+-16];
	ld.global.f32 	%f17, [%rd33];
	fma.rn.f32 	%f18, %f16, %f17, %f66;
	ld.global.f32 	%f19, [%rd66+-12];
	ld.global.f32 	%f20, [%rd26];
	fma.rn.f32 	%f21, %f19, %f20, %f18;
	ld.global.f32 	%f22, [%rd66+-8];
	ld.global.f32 	%f23, [%rd27];
	fma.rn.f32 	%f24, %f22, %f23, %f21;
	ld.global.f32 	%f25, [%rd66+-4];
	ld.global.f32 	%f26, [%rd28];
	fma.rn.f32 	%f27, %f25, %f26, %f24;
	ld.global.f32 	%f28, [%rd66];
	ld.global.f32 	%f29, [%rd29];
	fma.rn.f32 	%f30, %f28, %f29, %f27;
	ld.global.f32 	%f31, [%rd66+4];
	ld.global.f32 	%f32, [%rd30];
	fma.rn.f32 	%f33, %f31, %f32, %f30;
	ld.global.f32 	%f34, [%rd66+8];
	ld.global.f32 	%f35, [%rd31];
	fma.rn.f32 	%f36, %f34, %f35, %f33;
	ld.global.f32 	%f37, [%rd66+12];
	ld.global.f32 	%f38, [%rd32];
	fma.rn.f32 	%f66, %f37, %f38, %f36;
	add.s32 	%r36, %r36, 8;
	add.s32 	%r35, %r35, %r7;
	add.s64 	%rd66, %rd66, 32;
	setp.ne.s32 	%p3, %r36, 0;
	@%p3 bra 	$L__BB1_3;
$L__BB1_4:
	setp.eq.s32 	%p4, %r4, 0;
	@%p4 bra 	$L__BB1_12;
	and.b32  	%r13, %r18, 3;
	setp.lt.u32 	%p5, %r4, 4;
	@%p5 bra 	$L__BB1_7;
	add.s32 	%r27, %r38, %r3;
	mul.wide.u32 	%rd34, %r27, 4;
	add.s64 	%rd35, %rd2, %rd34;
	ld.global.f32 	%f40, [%rd35];
	mad.lo.s32 	%r28, %r38, %r18, %r2;
	mul.wide.s32 	%rd36, %r28, 4;
	add.s64 	%rd37, %rd1, %rd36;
	ld.global.f32 	%f41, [%rd37];
	fma.rn.f32 	%f42, %f40, %f41, %f66;
	cvt.u64.u32 	%rd38, %r3;
	cvt.u64.u32 	%rd39, %r38;
	add.s64 	%rd40, %rd39, %rd38;
	shl.b64 	%rd41, %rd40, 2;
	add.s64 	%rd42, %rd2, %rd41;
	ld.global.f32 	%f43, [%rd42+4];
	mul.wide.s32 	%rd43, %r18, 4;
	add.s64 	%rd44, %rd37, %rd43;
	ld.global.f32 	%f44, [%rd44];
	fma.rn.f32 	%f45, %f43, %f44, %f42;
	ld.global.f32 	%f46, [%rd42+8];
	add.s64 	%rd45, %rd44, %rd43;
	ld.global.f32 	%f47, [%rd45];
	fma.rn.f32 	%f48, %f46, %f47, %f45;
	ld.global.f32 	%f49, [%rd42+12];
	add.s64 	%rd46, %rd45, %rd43;
	ld.global.f32 	%f50, [%rd46];
	fma.rn.f32 	%f66, %f49, %f50, %f48;
	add.s32 	%r38, %r38, 4;
$L__BB1_7:
	setp.eq.s32 	%p6, %r13, 0;
	@%p6 bra 	$L__BB1_12;
	setp.eq.s32 	%p7, %r13, 1;
	@%p7 bra 	$L__BB1_10;
	add.s32 	%r29, %r38, %r3;
	mul.wide.u32 	%rd47, %r29, 4;
	add.s64 	%rd48, %rd2, %rd47;
	ld.global.f32 	%f52, [%rd48];
	mad.lo.s32 	%r30, %r38, %r18, %r2;
	mul.wide.s32 	%rd49, %r30, 4;
	add.s64 	%rd50, %rd1, %rd49;
	ld.global.f32 	%f53, [%rd50];
	fma.rn.f32 	%f54, %f52, %f53, %f66;
	cvt.u64.u32 	%rd51, %r3;
	cvt.u64.u32 	%rd52, %r38;
	add.s64 	%rd53, %rd52, %rd51;
	shl.b64 	%rd54, %rd53, 2;
	add.s64 	%rd55, %rd2, %rd54;
	ld.global.f32 	%f55, [%rd55+4];
	mul.wide.s32 	%rd56, %r18, 4;
	add.s64 	%rd57, %rd50, %rd56;
	ld.global.f32 	%f56, [%rd57];
	fma.rn.f32 	%f66, %f55, %f56, %f54;
	add.s32 	%r38, %r38, 2;
$L__BB1_10:
	and.b32  	%r31, %r18, 1;
	setp.eq.b32 	%p8, %r31, 1;
	not.pred 	%p9, %p8;
	@%p9 bra 	$L__BB1_12;
	add.s32 	%r32, %r38, %r3;
	mul.wide.u32 	%rd58, %r32, 4;
	add.s64 	%rd59, %rd2, %rd58;
	ld.global.f32 	%f57, [%rd59];
	mad.lo.s32 	%r33, %r38, %r18, %r2;
	mul.wide.s32 	%rd60, %r33, 4;
	add.s64 	%rd61, %rd1, %rd60;
	ld.global.f32 	%f58, [%rd61];
	fma.rn.f32 	%f66, %f57, %f58, %f66;
$L__BB1_12:
	ld.param.u64 	%rd65, [_Z9naiveGEMMPKfS0_Pfi_param_2];
	add.s32 	%r34, %r3, %r2;
	cvta.to.global.u64 	%rd62, %rd65;
	mul.wide.s32 	%rd63, %r34, 4;
	add.s64 	%rd64, %rd62, %rd63;
	st.global.f32 	[%rd64], %f66;
$L__BB1_13:
	ret;

}
	// .globl	_Z9fmaStressPfi
.visible .entry _Z9fmaStressPfi(
	.param .u64 .ptr .align 1 _Z9fmaStressPfi_param_0,
	.param .u32 _Z9fmaStressPfi_param_1
)
{
	.reg .pred 	%p<6>;
	.reg .b32 	%r<16>;
	.reg .b32 	%f<18>;
	.reg .b64 	%rd<5>;

	ld.param.u64 	%rd1, [_Z9fmaStressPfi_param_0];
	ld.param.u32 	%r9, [_Z9fmaStressPfi_param_1];
	mov.u32 	%r10, %ctaid.x;
	mov.u32 	%r11, %ntid.x;
	mov.u32 	%r12, %tid.x;
	mad.lo.s32 	%r1, %r10, %r11, %r12;
	cvt.rn.f32.s32 	%f17, %r1;
	setp.lt.s32 	%p1, %r9, 1;
	@%p1 bra 	$L__BB2_7;
	and.b32  	%r2, %r9, 3;
	setp.lt.u32 	%p2, %r9, 4;
	@%p2 bra 	$L__BB2_4;
	and.b32  	%r13, %r9, 2147483644;
	neg.s32 	%r14, %r13;
$L__BB2_3:
	.pragma "nounroll";
	fma.rn.f32 	%f10, %f17, 0f3F800008, 0f3F000000;
	fma.rn.f32 	%f11, %f10, 0f3F800008, 0f3F000000;
	fma.rn.f32 	%f12, %f11, 0f3F800008, 0f3F000000;
	fma.rn.f32 	%f17, %f12, 0f3F800008, 0f3F000000;
	add.s32 	%r14, %r14, 4;
	setp.ne.s32 	%p3, %r14, 0;
	@%p3 bra 	$L__BB2_3;
$L__BB2_4:
	setp.eq.s32 	%p4, %r2, 0;
	@%p4 bra 	$L__BB2_7;
	neg.s32 	%r15, %r2;
$L__BB2_6:
	.pragma "nounroll";
	fma.rn.f32 	%f17, %f17, 0f3F800008, 0f3F000000;
	add.s32 	%r15, %r15, 1;
	setp.ne.s32 	%p5, %r15, 0;
	@%p5 bra 	$L__BB2_6;
$L__BB2_7:
	cvta.to.global.u64 	%rd2, %rd1;
	mul.wide.s32 	%rd3, %r1, 4;
	add.s64 	%rd4, %rd2, %rd3;
	st.global.f32 	[%rd4], %f17;
	ret;

}
	// .globl	_Z14tensorCoreGEMMPK6__halfS1_Pf
.visible .entry _Z14tensorCoreGEMMPK6__halfS1_Pf(
	.param .u64 .ptr .align 1 _Z14tensorCoreGEMMPK6__halfS1_Pf_param_0,
	.param .u64 .ptr .align 1 _Z14tensorCoreGEMMPK6__halfS1_Pf_param_1,
	.param .u64 .ptr .align 1 _Z14tensorCoreGEMMPK6__halfS1_Pf_param_2
)
{
	.reg .b32 	%r<18>;
	.reg .b32 	%f<10>;
	.reg .b64 	%rd<7>;

	ld.param.u64 	%rd1, [_Z14tensorCoreGEMMPK6__halfS1_Pf_param_0];
	ld.param.u64 	%rd2, [_Z14tensorCoreGEMMPK6__halfS1_Pf_param_1];
	ld.param.u64 	%rd3, [_Z14tensorCoreGEMMPK6__halfS1_Pf_param_2];
	cvta.to.global.u64 	%rd4, %rd1;
	cvta.to.global.u64 	%rd5, %rd2;
	cvta.to.global.u64 	%rd6, %rd3;
	mov.b32 	%r1, 16;
	wmma.load.a.sync.aligned.row.m16n16k16.global.f16 	{%r2, %r3, %r4, %r5, %r6, %r7, %r8, %r9}, [%rd4], %r1;
	wmma.load.b.sync.aligned.col.m16n16k16.global.f16 	{%r10, %r11, %r12, %r13, %r14, %r15, %r16, %r17}, [%rd5], %r1;
	mov.f32 	%f1, 0f00000000;
	wmma.mma.sync.aligned.row.col.m16n16k16.f32.f32 {%f2, %f3, %f4, %f5, %f6, %f7, %f8, %f9}, {%r2, %r3, %r4, %r5, %r6, %r7, %r8, %r9}, {%r10, %r11, %r12, %r13, %r14, %r15, %r16, %r17}, {%f1, %f1, %f1, %f1, %f1, %f1, %f1, %f1};
	wmma.store.d.sync.aligned.row.m16n16k16.global.f32 	[%rd6], {%f2, %f3, %f4, %f5, %f6, %f7, %f8, %f9}, %r1;
	ret;

}


// ===== COMPILED SASS (sm_100) =====

	.target	sm_100

	.elftype	@"ET_EXEC"


//--------------------- .note.nv.tkinfo           --------------------------
	.section	.note.nv.tkinfo,"",@"SHT_NOTE"
	.sectionflags	@"SHF_NOTE_NV_TKINFO"
	.tkinfo
        /*0018*/ 	.word	0x00000002
        /*0030*/ 	.string	""
        /*0030*/ 	.string	"ptxas"
        /*0030*/ 	.string	"Cuda compilation tools, release 13.0, V13.0.88"
        /*0030*/ 	.string	"Build cuda_13.0.r13.0/compiler.36424714_0"
        /*0030*/ 	.string	"-arch sm_100 -m 64 "



//--------------------- .note.nv.cuinfo           --------------------------
	.section	.note.nv.cuinfo,"",@"SHT_NOTE"
	.sectionflags	@"SHF_NOTE_NV_CUINFO"
        /*0018*/ 	.short	0x0002
        /*001a*/ 	.short	0x0064
        /*001c*/ 	.short	0x0082
	.zero		2


//--------------------- .nv.info                  --------------------------
	.section	.nv.info,"",@"SHT_CUDA_INFO"
	.align	4


	//----- nvinfo : EIATTR_REGCOUNT
	.align		4
        /*0000*/ 	.byte	0x04, 0x2f
        /*0002*/ 	.short	(.L_1 - .L_0)
	.align		4
.L_0:
        /*0004*/ 	.word	index@(_Z9vectorAddPKfS0_Pfi)
        /*0008*/ 	.word	0x0000000c


	//----- nvinfo : EIATTR_FRAME_SIZE
	.align		4
.L_1:
        /*000c*/ 	.byte	0x04, 0x11
        /*000e*/ 	.short	(.L_3 - .L_2)
	.align		4
.L_2:
        /*0010*/ 	.word	index@(_Z9vectorAddPKfS0_Pfi)
        /*0014*/ 	.word	0x00000000


	//----- nvinfo : EIATTR_REGCOUNT
	.align		4
.L_3:
        /*0018*/ 	.byte	0x04, 0x2f
        /*001a*/ 	.short	(.L_5 - .L_4)
	.align		4
.L_4:
        /*001c*/ 	.word	index@(_Z9naiveGEMMPKfS0_Pfi)
        /*0020*/ 	.word	0x0000001e


	//----- nvinfo : EIATTR_FRAME_SIZE
	.align		4
.L_5:
        /*0024*/ 	.byte	0x04, 0x11
        /*0026*/ 	.short	(.L_7 - .L_6)
	.align		4
.L_6:
        /*0028*/ 	.word	index@(_Z9naiveGEMMPKfS0_Pfi)
        /*002c*/ 	.word	0x00000000


	//----- nvinfo : EIATTR_REGCOUNT
	.align		4
.L_7:
        /*0030*/ 	.byte	0x04, 0x2f
        /*0032*/ 	.short	(.L_9 - .L_8)
	.align		4
.L_8:
        /*0034*/ 	.word	index@(_Z9fmaStressPfi)
        /*0038*/ 	.word	0x0000000a


	//----- nvinfo : EIATTR_FRAME_SIZE
	.align		4
.L_9:
        /*003c*/ 	.byte	0x04, 0x11
        /*003e*/ 	.short	(.L_11 - .L_10)
	.align		4
.L_10:
        /*0040*/ 	.word	index@(_Z9fmaStressPfi)
        /*0044*/ 	.word	0x00000000


	//----- nvinfo : EIATTR_REGCOUNT
	.align		4
.L_11:
        /*0048*/ 	.byte	0x04, 0x2f
        /*004a*/ 	.short	(.L_13 - .L_12)
	.align		4
.L_12:
        /*004c*/ 	.word	index@(_Z14tensorCoreGEMMPK6__halfS1_Pf)
        /*0050*/ 	.word	0x00000016


	//----- nvinfo : EIATTR_FRAME_SIZE
	.align		4
.L_13:
        /*0054*/ 	.byte	0x04, 0x11
        /*0056*/ 	.short	(.L_15 - .L_14)
	.align		4
.L_14:
        /*0058*/ 	.word	index@(_Z14tensorCoreGEMMPK6__halfS1_Pf)
        /*005c*/ 	.word	0x00000000


	//----- nvinfo : EIATTR_MIN_STACK_SIZE
	.align		4
.L_15:
        /*0060*/ 	.byte	0x04, 0x12
        /*0062*/ 	.short	(.L_17 - .L_16)
	.align		4
.L_16:
        /*0064*/ 	.word	index@(_Z14tensorCoreGEMMPK6__halfS1_Pf)
        /*0068*/ 	.word	0x00000000


	//----- nvinfo : EIATTR_MIN_STACK_SIZE
	.align		4
.L_17:
        /*006c*/ 	.byte	0x04, 0x12
        /*006e*/ 	.short	(.L_19 - .L_18)
	.align		4
.L_18:
        /*0070*/ 	.word	index@(_Z9fmaStressPfi)
        /*0074*/ 	.word	0x00000000


	//----- nvinfo : EIATTR_MIN_STACK_SIZE
	.align		4
.L_19:
        /*0078*/ 	.byte	0x04, 0x12
        /*007a*/ 	.short	(.L_21 - .L_20)
	.align		4
.L_20:
        /*007c*/ 	.word	index@(_Z9naiveGEMMPKfS0_Pfi)
        /*0080*/ 	.word	0x00000000


	//----- nvinfo : EIATTR_MIN_STACK_SIZE
	.align		4
.L_21:
        /*0084*/ 	.byte	0x04, 0x12
        /*0086*/ 	.short	(.L_23 - .L_22)
	.align		4
.L_22:
        /*0088*/ 	.word	index@(_Z9vectorAddPKfS0_Pfi)
        /*008c*/ 	.word	0x00000000
.L_23:


//--------------------- .nv.compat                --------------------------
	.section	.nv.compat,"",@"SHT_CUDA_COMPAT_INFO"
	.align	4
        /*0000*/ 	.byte	0x02, 0x09, 0x00, 0x00, 0x02, 0x02, 0x01, 0x00, 0x02, 0x05, 0x05, 0x00, 0x03, 0x07, 0x01, 0x01
        /*0010*/ 	.byte	0x02, 0x03, 0x00, 0x00, 0x02, 0x06, 0x01, 0x00, 0x04, 0x0b, 0x08, 0x00, 0x09, 0x00, 0x00, 0x00
        /*0020*/ 	.byte	0x00, 0x00, 0x00, 0x00


//--------------------- .nv.info._Z14tensorCoreGEMMPK6__halfS1_Pf --------------------------
	.section	.nv.info._Z14tensorCoreGEMMPK6__halfS1_Pf,"",@"SHT_CUDA_INFO"
	.sectionflags	@""
	.align	4


	//----- nvinfo : EIATTR_CUDA_API_VERSION
	.align		4
        /*0000*/ 	.byte	0x04, 0x37
        /*0002*/ 	.short	(.L_25 - .L_24)
.L_24:
        /*0004*/ 	.word	0x00000082


	//----- nvinfo : EIATTR_KPARAM_INFO
	.align		4
.L_25:
        /*0008*/ 	.byte	0x04, 0x17
        /*000a*/ 	.short	(.L_27 - .L_26)
.L_26:
        /*000c*/ 	.word	0x00000000
        /*0010*/ 	.short	0x0002
        /*0012*/ 	.short	0x0010
        /*0014*/ 	.byte	0x00, 0xf5, 0x21, 0x00


	//----- nvinfo : EIATTR_KPARAM_INFO
	.align		4
.L_27:
        /*0018*/ 	.byte	0x04, 0x17
        /*001a*/ 	.short	(.L_29 - .L_28)
.L_28:
        /*001c*/ 	.word	0x00000000
        /*0020*/ 	.short	0x0001
        /*0022*/ 	.short	0x0008
        /*0024*/ 	.byte	0x00, 0xf5, 0x21, 0x00


	//----- nvinfo : EIATTR_KPARAM_INFO
	.align		4
.L_29:
        /*0028*/ 	.byte	0x04, 0x17
        /*002a*/ 	.short	(.L_31 - .L_30)
.L_30:
        /*002c*/ 	.word	0x00000000
        /*0030*/ 	.short	0x0000
        /*0032*/ 	.short	0x0000
        /*0034*/ 	.byte	0x00, 0xf5, 0x21, 0x00


	//----- nvinfo : EIATTR_SPARSE_MMA_MASK
	.align		4
.L_31:
        /*0038*/ 	.byte	0x03, 0x50
        /*003a*/ 	.short	0x0000


	//----- nvinfo : EIATTR_WMMA_USED
	.align		4
        /*003c*/ 	.byte	0x01, 0x2b
	.zero		2


	//----- nvinfo : EIATTR_MAXREG_COUNT
	.align		4
        /*0040*/ 	.byte	0x03, 0x1b
        /*0042*/ 	.short	0x00ff


	//----- nvinfo : EIATTR_MERCURY_ISA_VERSION
	.align		4
        /*0044*/ 	.byte	0x03, 0x5f
        /*0046*/ 	.short	0x0101


	//----- nvinfo : EIATTR_VRC_CTA_INIT_COUNT
	.align		4
        /*0048*/ 	.byte	0x02, 0x4a
	.zero		1
	.zero		1


	//----- nvinfo : EIATTR_EXIT_INSTR_OFFSETS
	.align		4
        /*004c*/ 	.byte	0x04, 0x1c
        /*004e*/ 	.short	(.L_33 - .L_32)


	//   ....[0]....
.L_32:
        /*0050*/ 	.word	0x000001d0


	//----- nvinfo : EIATTR_CBANK_PARAM_SIZE
	.align		4
.L_33:
        /*0054*/ 	.byte	0x03, 0x19
        /*0056*/ 	.short	0x0018


	//----- nvinfo : EIATTR_PARAM_CBANK
	.align		4
        /*0058*/ 	.byte	0x04, 0x0a
        /*005a*/ 	.short	(.L_35 - .L_34)
	.align		4
.L_34:
        /*005c*/ 	.word	index@(.nv.constant0._Z14tensorCoreGEMMPK6__halfS1_Pf)
        /*0060*/ 	.short	0x0380
        /*0062*/ 	.short	0x0018


	//----- nvinfo : EIATTR_SW_WAR
	.align		4
.L_35:
        /*0064*/ 	.byte	0x04, 0x36
        /*0066*/ 	.short	(.L_37 - .L_36)
.L_36:
        /*0068*/ 	.word	0x00000008
.L_37:


//--------------------- .nv.info._Z9fmaStressPfi  --------------------------
	.section	.nv.info._Z9fmaStressPfi,"",@"SHT_CUDA_INFO"
	.sectionflags	@""
	.align	4


	//----- nvinfo : EIATTR_CUDA_API_VERSION
	.align		4
        /*0000*/ 	.byte	0x04, 0x37
        /*0002*/ 	.short	(.L_39 - .L_38)
.L_38:
        /*0004*/ 	.word	0x00000082


	//----- nvinfo : EIATTR_KPARAM_INFO
	.align		4
.L_39:
        /*0008*/ 	.byte	0x04, 0x17
        /*000a*/ 	.short	(.L_41 - .L_40)
.L_40:
        /*000c*/ 	.word	0x00000000
        /*0010*/ 	.short	0x0001
        /*0012*/ 	.short	0x0008
        /*0014*/ 	.byte	0x00, 0xf0, 0x11, 0x00


	//----- nvinfo : EIATTR_KPARAM_INFO
	.align		4
.L_41:
        /*0018*/ 	.byte	0x04, 0x17
        /*001a*/ 	.short	(.L_43 - .L_42)
.L_42:
        /*001c*/ 	.word	0x00000000
        /*0020*/ 	.short	0x0000
        /*0022*/ 	.short	0x0000
        /*0024*/ 	.byte	0x00, 0xf5, 0x21, 0x00


	//----- nvinfo : EIATTR_SPARSE_MMA_MASK
	.align		4
.L_43:
        /*0028*/ 	.byte	0x03, 0x50
        /*002a*/ 	.short	0x0000


	//----- nvinfo : EIATTR_MAXREG_COUNT
	.align		4
        /*002c*/ 	.byte	0x03, 0x1b
        /*002e*/ 	.short	0x00ff


	//----- nvinfo : EIATTR_MERCURY_ISA_VERSION
	.align		4
        /*0030*/ 	.byte	0x03, 0x5f
        /*0032*/ 	.short	0x0101


	//----- nvinfo : EIATTR_VRC_CTA_INIT_COUNT
	.align		4
        /*0034*/ 	.byte	0x02, 0x4a
	.zero		1
	.zero		1


	//----- nvinfo : EIATTR_EXIT_INSTR_OFFSETS
	.align		4
        /*0038*/ 	.byte	0x04, 0x1c
        /*003a*/ 	.short	(.L_45 - .L_44)


	//   ....[0]....
.L_44:
        /*003c*/ 	.word	0x00000220


	//----- nvinfo : EIATTR_CBANK_PARAM_SIZE
	.align		4
.L_45:
        /*0040*/ 	.byte	0x03, 0x19
        /*0042*/ 	.short	0x000c


	//----- nvinfo : EIATTR_PARAM_CBANK
	.align		4
        /*0044*/ 	.byte	0x04, 0x0a
        /*0046*/ 	.short	(.L_47 - .L_46)
	.align		4
.L_46:
        /*0048*/ 	.word	index@(.nv.constant0._Z9fmaStressPfi)
        /*004c*/ 	.short	0x0380
        /*004e*/ 	.short	0x000c


	//----- nvinfo : EIATTR_SW_WAR
	.align		4
.L_47:
        /*0050*/ 	.byte	0x04, 0x36
        /*0052*/ 	.short	(.L_49 - .L_48)
.L_48:
        /*0054*/ 	.word	0x00000008
.L_49:


//--------------------- .nv.info._Z9naiveGEMMPKfS0_Pfi --------------------------
	.section	.nv.info._Z9naiveGEMMPKfS0_Pfi,"",@"SHT_CUDA_INFO"
	.sectionflags	@""
	.align	4


	//----- nvinfo : EIATTR_CUDA_API_VERSION
	.align		4
        /*0000*/ 	.byte	0x04, 0x37
        /*0002*/ 	.short	(.L_51 - .L_50)
.L_50:
        /*0004*/ 	.word	0x00000082


	//----- nvinfo : EIATTR_KPARAM_INFO
	.align		4
.L_51:
        /*0008*/ 	.byte	0x04, 0x17
        /*000a*/ 	.short	(.L_53 - .L_52)
.L_52:
        /*000c*/ 	.word	0x00000000
        /*0010*/ 	.short	0x0003
        /*0012*/ 	.short	0x0018
        /*0014*/ 	.byte	0x00, 0xf0, 0x11, 0x00


	//----- nvinfo : EIATTR_KPARAM_INFO
	.align		4
.L_53:
        /*0018*/ 	.byte	0x04, 0x17
        /*001a*/ 	.short	(.L_55 - .L_54)
.L_54:
        /*001c*/ 	.word	0x00000000
        /*0020*/ 	.short	0x0002
        /*0022*/ 	.short	0x0010
        /*0024*/ 	.byte	0x00, 0xf5, 0x21, 0x00


	//----- nvinfo : EIATTR_KPARAM_INFO
	.align		4
.L_55:
        /*0028*/ 	.byte	0x04, 0x17
        /*002a*/ 	.short	(.L_57 - .L_56)
.L_56:
        /*002c*/ 	.word	0x00000000
        /*0030*/ 	.short	0x0001
        /*0032*/ 	.short	0x0008
        /*0034*/ 	.byte	0x00, 0xf5, 0x21, 0x00


	//----- nvinfo : EIATTR_KPARAM_INFO
	.align		4
.L_57:
        /*0038*/ 	.byte	0x04, 0x17
        /*003a*/ 	.short	(.L_59 - .L_58)
.L_58:
        /*003c*/ 	.word	0x00000000
        /*0040*/ 	.short	0x0000
        /*0042*/ 	.short	0x0000
        /*0044*/ 	.byte	0x00, 0xf5, 0x21, 0x00


	//----- nvinfo : EIATTR_SPARSE_MMA_MASK
	.align		4
.L_59:
        /*0048*/ 	.byte	0x03, 0x50
        /*004a*/ 	.short	0x0000


	//----- nvinfo : EIATTR_MAXREG_COUNT
	.align		4
        /*004c*/ 	.byte	0x03, 0x1b
        /*004e*/ 	.short	0x00ff


	//----- nvinfo : EIATTR_MERCURY_ISA_VERSION
	.align		4
        /*0050*/ 	.byte	0x03, 0x5f
        /*0052*/ 	.short	0x0101


	//----- nvinfo : EIATTR_VRC_CTA_INIT_COUNT
	.align		4
        /*0054*/ 	.byte	0x02, 0x4a
	.zero		1
	.zero		1


	//----- nvinfo : EIATTR_EXIT_INSTR_OFFSETS
	.align		4
        /*0058*/ 	.byte	0x04, 0x1c
        /*005a*/ 	.short	(.L_61 - .L_60)


	//   ....[0]....
.L_60:
        /*005c*/ 	.word	0x000000c0


	//   ....[1]....
        /*0060*/ 	.word	0x00000a90


	//----- nvinfo : EIATTR_CBANK_PARAM_SIZE
	.align		4
.L_61:
        /*0064*/ 	.byte	0x03, 0x19
        /*0066*/ 	.short	0x001c


	//----- nvinfo : EIATTR_PARAM_CBANK
	.align		4
        /*0068*/ 	.byte	0x04, 0x0a
        /*006a*/ 	.short	(.L_63 - .L_62)
	.align		4
.L_62:
        /*006c*/ 	.word	index@(.nv.constant0._Z9naiveGEMMPKfS0_Pfi)
        /*0070*/ 	.short	0x0380
        /*0072*/ 	.short	0x001c


	//----- nvinfo : EIATTR_SW_WAR
	.align		4
.L_63:
        /*0074*/ 	.byte	0x04, 0x36
        /*0076*/ 	.short	(.L_65 - .L_64)
.L_64:
        /*0078*/ 	.word	0x00000008
.L_65:


//--------------------- .nv.info._Z9vectorAddPKfS0_Pfi --------------------------
	.section	.nv.info._Z9vectorAddPKfS0_Pfi,"",@"SHT_CUDA_INFO"
	.sectionflags	@""
	.align	4


	//----- nvinfo : EIATTR_CUDA_API_VERSION
	.align		4
        /*0000*/ 	.byte	0x04, 0x37
        /*0002*/ 	.short	(.L_67 - .L_66)
.L_66:
        /*0004*/ 	.word	0x00000082


	//----- nvinfo : EIATTR_KPARAM_INFO
	.align		4
.L_67:
        /*0008*/ 	.byte	0x04, 0x17
        /*000a*/ 	.short	(.L_69 - .L_68)
.L_68:
        /*000c*/ 	.word	0x00000000
        /*0010*/ 	.short	0x0003
        /*0012*/ 	.short	0x0018
        /*0014*/ 	.byte	0x00, 0xf0, 0x11, 0x00


	//----- nvinfo : EIATTR_KPARAM_INFO
	.align		4
.L_69:
        /*0018*/ 	.byte	0x04, 0x17
        /*001a*/ 	.short	(.L_71 - .L_70)
.L_70:
        /*001c*/ 	.word	0x00000000
        /*0020*/ 	.short	0x0002
        /*0022*/ 	.short	0x0010
        /*0024*/ 	.byte	0x00, 0xf5, 0x21, 0x00


	//----- nvinfo : EIATTR_KPARAM_INFO
	.align		4
.L_71:
        /*0028*/ 	.byte	0x04, 0x17
        /*002a*/ 	.short	(.L_73 - .L_72)
.L_72:
        /*002c*/ 	.word	0x00000000
        /*0030*/ 	.short	0x0001
        /*0032*/ 	.short	0x0008
        /*0034*/ 	.byte	0x00, 0xf5, 0x21, 0x00


	//----- nvinfo : EIATTR_KPARAM_INFO
	.align		4
.L_73:
        /*0038*/ 	.byte	0x04, 0x17
        /*003a*/ 	.short	(.L_75 - .L_74)
.L_74:
        /*003c*/ 	.word	0x00000000
        /*0040*/ 	.short	0x0000
        /*0042*/ 	.short	0x0000
        /*0044*/ 	.byte	0x00, 0xf5, 0x21, 0x00


	//----- nvinfo : EIATTR_SPARSE_MMA_MASK
	.align		4
.L_75:
        /*0048*/ 	.byte	0x03, 0x50
        /*004a*/ 	.short	0x0000


	//----- nvinfo : EIATTR_MAXREG_COUNT
	.align		4
        /*004c*/ 	.byte	0x03, 0x1b
        /*004e*/ 	.short	0x00ff


	//----- nvinfo : EIATTR_MERCURY_ISA_VERSION
	.align		4
        /*0050*/ 	.byte	0x03, 0x5f
        /*0052*/ 	.short	0x0101


	//----- nvinfo : EIATTR_VRC_CTA_INIT_COUNT
	.align		4
        /*0054*/ 	.byte	0x02, 0x4a
	.zero		1
	.zero		1


	//----- nvinfo : EIATTR_EXIT_INSTR_OFFSETS
	.align		4
        /*0058*/ 	.byte	0x04, 0x1c
        /*005a*/ 	.short	(.L_77 - .L_76)


	//   ....[0]....
.L_76:
        /*005c*/ 	.word	0x00000070


	//   ....[1]....
        /*0060*/ 	.word	0x00000130


	//----- nvinfo : EIATTR_CBANK_PARAM_SIZE
	.align		4
.L_77:
        /*0064*/ 	.byte	0x03, 0x19
        /*0066*/ 	.short	0x001c


	//----- nvinfo : EIATTR_PARAM_CBANK
	.align		4
        /*0068*/ 	.byte	0x04, 0x0a
        /*006a*/ 	.short	(.L_79 - .L_78)
	.align		4
.L_78:
        /*006c*/ 	.word	index@(.nv.constant0._Z9vectorAddPKfS0_Pfi)
        /*0070*/ 	.short	0x0380
        /*0072*/ 	.short	0x001c


	//----- nvinfo : EIATTR_SW_WAR
	.align		4
.L_79:
        /*0074*/ 	.byte	0x04, 0x36
        /*0076*/ 	.short	(.L_81 - .L_80)
.L_80:
        /*0078*/ 	.word	0x00000008
.L_81:


//--------------------- .nv.callgraph             --------------------------
	.section	.nv.callgraph,"",@"SHT_CUDA_CALLGRAPH"
	.align	4
	.sectionentsize	8
	.align		4
        /*0000*/ 	.word	0x00000000
	.align		4
        /*0004*/ 	.word	0xffffffff
	.align		4
        /*0008*/ 	.word	0x00000000
	.align		4
        /*000c*/ 	.word	0xfffffffe
	.align		4
        /*0010*/ 	.word	0x00000000
	.align		4
        /*0014*/ 	.word	0xfffffffd
	.align		4
        /*0018*/ 	.word	0x00000000
	.align		4
        /*001c*/ 	.word	0xfffffffc


//--------------------- .text._Z14tensorCoreGEMMPK6__halfS1_Pf --------------------------
	.section	.text._Z14tensorCoreGEMMPK6__halfS1_Pf,"ax",@progbits
	.align	128
        .global         _Z14tensorCoreGEMMPK6__halfS1_Pf
        .type           _Z14tensorCoreGEMMPK6__halfS1_Pf,@function
        .size           _Z14tensorCoreGEMMPK6__halfS1_Pf,(.L_x_12 - _Z14tensorCoreGEMMPK6__halfS1_Pf)
        .other          _Z14tensorCoreGEMMPK6__halfS1_Pf,@"STO_CUDA_ENTRY STV_DEFAULT"
_Z14tensorCoreGEMMPK6__halfS1_Pf:
.text._Z14tensorCoreGEMMPK6__halfS1_Pf:
[----:B------:R-:W-:Y:S01]  /*0000*/  LDC R1, c[0x0][0x37c] ;  /* 0x0000df00ff017b82 */ /* 0x000fe20000000800 */
[----:B------:R-:W0:Y:S01]  /*0010*/  S2R R5, SR_LANEID ;  /* 0x0000000000057919 */ /* 0x000e220000000000 */
[----:B------:R-:W1:Y:S01]  /*0020*/  LDCU.128 UR8, c[0x0][0x380] ;  /* 0x00007000ff0877ac */ /* 0x000e620008000c00 */
[----:B------:R-:W-:Y:S01]  /*0030*/  IMAD.MOV.U32 R3, RZ, RZ, RZ ;  /* 0x000000ffff037224 */ /* 0x000fe200078e00ff */
[----:B------:R-:W2:Y:S01]  /*0040*/  LDCU.64 UR4, c[0x0][0x358] ;  /* 0x00006b00ff0477ac */ /* 0x000ea20008000a00 */
[----:B------:R-:W3:Y:S01]  /*0050*/  LDCU.64 UR6, c[0x0][0x390] ;  /* 0x00007200ff0677ac */ /* 0x000ee20008000a00 */
[----:B0-----:R-:W-:Y:S02]  /*0060*/  LOP3.LUT R2, R5, 0x3, RZ, 0xc0, !PT ;  /* 0x0000000305027812 */ /* 0x001fe400078ec0ff */
[----:B------:R-:W-:-:S05]  /*0070*/  SHF.R.U32.HI R5, RZ, 0x2, R5 ;  /* 0x00000002ff057819 */ /* 0x000fca0000011605 */
[----:B------:R-:W-:-:S03]  /*0080*/  IMAD.WIDE.U32 R2, R5, 0x8, R2 ;  /* 0x0000000805027825 */ /* 0x000fc600078e0002 */
[C---:B-1----:R-:W-:Y:S02]  /*0090*/  LEA R8, P0, R2.reuse, UR8, 0x2 ;  /* 0x0000000802087c11 */ /* 0x042fe4000f8010ff */
[C---:B------:R-:W-:Y:S02]  /*00a0*/  LEA R10, P1, R2.reuse, UR10, 0x2 ;  /* 0x0000000a020a7c11 */ /* 0x040fe4000f8210ff */
[C-C-:B------:R-:W-:Y:S02]  /*00b0*/  LEA.HI.X R9, R2.reuse, UR9, R3.reuse, 0x2, P0 ;  /* 0x0000000902097c11 */ /* 0x140fe400080f1403 */
[----:B------:R-:W-:-:S03]  /*00c0*/  LEA.HI.X R11, R2, UR11, R3, 0x2, P1 ;  /* 0x0000000b020b7c11 */ /* 0x000fc600088f1403 */
[----:B--2---:R-:W2:Y:S04]  /*00d0*/  LDG.E R4, desc[UR4][R8.64] ;  /* 0x0000000408047981 */ /* 0x004ea8000c1e1900 */
[----:B------:R-:W2:Y:S04]  /*00e0*/  LDG.E R5, desc[UR4][R8.64+0x100] ;  /* 0x0001000408057981 */ /* 0x000ea8000c1e1900 */
[----:B------:R-:W2:Y:S04]  /*00f0*/  LDG.E R6, desc[UR4][R8.64+0x10] ;  /* 0x0000100408067981 */ /* 0x000ea8000c1e1900 */
[----:B------:R-:W2:Y:S04]  /*0100*/  LDG.E R7, desc[UR4][R8.64+0x110] ;  /* 0x0001100408077981 */ /* 0x000ea8000c1e1900 */
[----:B------:R-:W2:Y:S04]  /*0110*/  LDG.E R12, desc[UR4][R10.64] ;  /* 0x000000040a0c7981 */ /* 0x000ea8000c1e1900 */
[----:B------:R-:W2:Y:S04]  /*0120*/  LDG.E R13, desc[UR4][R10.64+0x10] ;  /* 0x000010040a0d7981 */ /* 0x000ea8000c1e1900 */
[----:B------:R-:W4:Y:S04]  /*0130*/  LDG.E R14, desc[UR4][R10.64+0x100] ;  /* 0x000100040a0e7981 */ /* 0x000f28000c1e1900 */
[----:B------:R-:W4:Y:S01]  /*0140*/  LDG.E R15, desc[UR4][R10.64+0x110] ;  /* 0x000110040a0f7981 */ /* 0x000f22000c1e1900 */
[C---:B--2---:R-:W-:Y:S08]  /*0150*/  HMMA.16816.F32 R16, R4.reuse, R12, RZ ;  /* 0x0000000c0410723c */ /* 0x044ff000000018ff */
[----:B----4-:R-:W-:Y:S01]  /*0160*/  HMMA.16816.F32 R12, R4, R14, RZ ;  /* 0x0000000e040c723c */ /* 0x010fe200000018ff */
[----:B---3--:R-:W-:-:S04]  /*0170*/  LEA R4, P0, R2, UR6, 0x3 ;  /* 0x0000000602047c11 */ /* 0x008fc8000f8018ff */
[----:B------:R-:W-:-:S06]  /*0180*/  LEA.HI.X R5, R2, UR7, R3, 0x3, P0 ;  /* 0x0000000702057c11 */ /* 0x000fcc00080f1c03 */
[----:B------:R-:W-:Y:S04]  /*0190*/  STG.E.64 desc[UR4][R4.64], R16 ;  /* 0x0000001004007986 */ /* 0x000fe8000c101b04 */
[----:B------:R-:W-:Y:S04]  /*01a0*/  STG.E.64 desc[UR4][R4.64+0x200], R18 ;  /* 0x0002001204007986 */ /* 0x000fe8000c101b04 */
[----:B------:R-:W-:Y:S04]  /*01b0*/  STG.E.64 desc[UR4][R4.64+0x20], R12 ;  /* 0x0000200c04007986 */ /* 0x000fe8000c101b04 */
[----:B------:R-:W-:Y:S01]  /*01c0*/  STG.E.64 desc[UR4][R4.64+0x220], R14 ;  /* 0x0002200e04007986 */ /* 0x000fe2000c101b04 */
[----:B------:R-:W-:Y:S05]  /*01d0*/  EXIT ;  /* 0x000000000000794d */ /* 0x000fea0003800000 */
.L_x_0:
[----:B------:R-:W-:-:S00]  /*01e0*/  BRA `(.L_x_0) ;  /* 0xfffffffc00fc7947 */ /* 0x000fc0000383ffff */
[----:B------:R-:W-:-:S00]  /*01f0*/  NOP ;  /* 0x0000000000007918 */ /* 0x000fc00000000000 */
        /* <DEDUP_REMOVED lines=8> */
.L_x_12:


//--------------------- .text._Z9fmaStressPfi     --------------------------
	.section	.text._Z9fmaStressPfi,"ax",@progbits
	.align	128
        .global         _Z9fmaStressPfi
        .type           _Z9fmaStressPfi,@function
        .size           _Z9fmaStressPfi,(.L_x_13 - _Z9fmaStressPfi)
        .other          _Z9fmaStressPfi,@"STO_CUDA_ENTRY STV_DEFAULT"
_Z9fmaStressPfi:
.text._Z9fmaStressPfi:
[----:B------:R-:W-:Y:S01]  /*0000*/  LDC R1, c[0x0][0x37c] ;  /* 0x0000df00ff017b82 */ /* 0x000fe20000000800 */
[----:B------:R-:W0:Y:S07]  /*0010*/  S2R R0, SR_TID.X ;  /* 0x0000000000007919 */ /* 0x000e2e0000002100 */
[----:B------:R-:W0:Y:S01]  /*0020*/  S2UR UR4, SR_CTAID.X ;  /* 0x00000000000479c3 */ /* 0x000e220000002500 */
[----:B------:R-:W1:Y:S01]  /*0030*/  LDCU UR5, c[0x0][0x388] ;  /* 0x00007100ff0577ac */ /* 0x000e620008000800 */
[----:B------:R-:W2:Y:S06]  /*0040*/  LDCU.64 UR6, c[0x0][0x358] ;  /* 0x00006b00ff0677ac */ /* 0x000eac0008000a00 */
[----:B------:R-:W0:Y:S01]  /*0050*/  LDC R5, c[0x0][0x360] ;  /* 0x0000d800ff057b82 */ /* 0x000e220000000800 */
[----:B-1----:R-:W-:Y:S01]  /*0060*/  UISETP.GE.AND UP0, UPT, UR5, 0x1, UPT ;  /* 0x000000010500788c */ /* 0x002fe2000bf06270 */
[----:B0-----:R-:W-:-:S05]  /*0070*/  IMAD R5, R5, UR4, R0 ;  /* 0x0000000405057c24 */ /* 0x001fca000f8e0200 */
[----:B------:R-:W-:-:S03]  /*0080*/  I2FP.F32.S32 R7, R5 ;  /* 0x0000000500077245 */ /* 0x000fc60000201400 */
[----:B--2---:R-:W-:Y:S05]  /*0090*/  BRA.U !UP0, `(.L_x_1) ;  /* 0x0000000108547547 */ /* 0x004fea000b800000 */
[----:B------:R-:W-:Y:S02]  /*00a0*/  UISETP.GE.U32.AND UP1, UPT, UR5, 0x4, UPT ;  /* 0x000000040500788c */ /* 0x000fe4000bf26070 */
[----:B------:R-:W-:-:S04]  /*00b0*/  ULOP3.LUT UR4, UR5, 0x3, URZ, 0xc0, !UPT ;  /* 0x0000000305047892 */ /* 0x000fc8000f8ec0ff */
[----:B------:R-:W-:-:S03]  /*00c0*/  UISETP.NE.AND UP0, UPT, UR4, URZ, UPT ;  /* 0x000000ff0400728c */ /* 0x000fc6000bf05270 */
[----:B------:R-:W-:Y:S08]  /*00d0*/  BRA.U !UP1, `(.L_x_2) ;  /* 0x0000000109287547 */ /* 0x000ff0000b800000 */
[----:B------:R-:W-:Y:S01]  /*00e0*/  HFMA2 R0, -RZ, RZ, 1.875, 4.76837158203125e-07 ;  /* 0x3f800008ff007431 */ /* 0x000fe200000001ff */
[----:B------:R-:W-:-:S04]  /*00f0*/  ULOP3.LUT UR5, UR5, 0x7ffffffc, URZ, 0xc0, !UPT ;  /* 0x7ffffffc05057892 */ /* 0x000fc8000f8ec0ff */
[----:B------:R-:W-:-:S12]  /*0100*/  UIADD3 UR5, UPT, UPT, -UR5, URZ, URZ ;  /* 0x000000ff05057290 */ /* 0x000fd8000fffe1ff */
.L_x_3:
[----:B------:R-:W-:Y:S01]  /*0110*/  UIADD3 UR5, UPT, UPT, UR5, 0x4, URZ ;  /* 0x0000000405057890 */ /* 0x000fe2000fffe0ff */
[----:B------:R-:W-:-:S03]  /*0120*/  FFMA R7, R7, R0, 0.5 ;  /* 0x3f00000007077423 */ /* 0x000fc60000000000 */
[----:B------:R-:W-:Y:S01]  /*0130*/  UISETP.NE.AND UP1, UPT, UR5, URZ, UPT ;  /* 0x000000ff0500728c */ /* 0x000fe2000bf25270 */
[----:B------:R-:W-:-:S04]  /*0140*/  FFMA R7, R7, R0, 0.5 ;  /* 0x3f00000007077423 */ /* 0x000fc80000000000 */
[----:B------:R-:W-:-:S04]  /*0150*/  FFMA R7, R7, R0, 0.5 ;  /* 0x3f00000007077423 */ /* 0x000fc80000000000 */
[----:B------:R-:W-:Y:S01]  /*0160*/  FFMA R7, R7, R0, 0.5 ;  /* 0x3f00000007077423 */ /* 0x000fe20000000000 */
[----:B------:R-:W-:Y:S06]  /*0170*/  BRA.U UP1, `(.L_x_3) ;  /* 0xfffffffd01e47547 */ /* 0x000fec000b83ffff */
.L_x_2:
[----:B------:R-:W-:Y:S05]  /*0180*/  BRA.U !UP0, `(.L_x_1) ;  /* 0x0000000108187547 */ /* 0x000fea000b800000 */
[----:B------:R-:W-:Y:S01]  /*0190*/  MOV R0, 0x3f800008 ;  /* 0x3f80000800007802 */ /* 0x000fe20000000f00 */
[----:B------:R-:W-:-:S12]  /*01a0*/  UIADD3 UR4, UPT, UPT, -UR4, URZ, URZ ;  /* 0x000000ff04047290 */ /* 0x000fd8000fffe1ff */
.L_x_4:
[----:B------:R-:W-:Y:S01]  /*01b0*/  UIADD3 UR4, UPT, UPT, UR4, 0x1, URZ ;  /* 0x0000000104047890 */ /* 0x000fe2000fffe0ff */
[----:B------:R-:W-:-:S03]  /*01c0*/  FFMA R7, R7, R0, 0.5 ;  /* 0x3f00000007077423 */ /* 0x000fc60000000000 */
[----:B------:R-:W-:-:S09]  /*01d0*/  UISETP.NE.AND UP0, UPT, UR4, URZ, UPT ;  /* 0x000000ff0400728c */ /* 0x000fd2000bf05270 */
[----:B------:R-:W-:Y:S05]  /*01e0*/  BRA.U UP0, `(.L_x_4) ;  /* 0xfffffffd00f07547 */ /* 0x000fea000b83ffff */
.L_x_1:
[----:B------:R-:W0:Y:S02]  /*01f0*/  LDC.64 R2, c[0x0][0x380] ;  /* 0x0000e000ff027b82 */ /* 0x000e240000000a00 */
[----:B0-----:R-:W-:-:S05]  /*0200*/  IMAD.WIDE R2, R5, 0x4, R2 ;  /* 0x0000000405027825 */ /* 0x001fca00078e0202 */
[----:B------:R-:W-:Y:S01]  /*0210*/  STG.E desc[UR6][R2.64], R7 ;  /* 0x0000000702007986 */ /* 0x000fe2000c101906 */
[----:B------:R-:W-:Y:S05]  /*0220*/  EXIT ;  /* 0x000000000000794d */ /* 0x000fea0003800000 */
.L_x_5:
        /* <DEDUP_REMOVED lines=13> */
.L_x_13:


//--------------------- .text._Z9naiveGEMMPKfS0_Pfi --------------------------
	.section	.text._Z9naiveGEMMPKfS0_Pfi,"ax",@progbits
	.align	128
        .global         _Z9naiveGEMMPKfS0_Pfi
        .type           _Z9naiveGEMMPKfS0_Pfi,@function
        .size           _Z9naiveGEMMPKfS0_Pfi,(.L_x_14 - _Z9naiveGEMMPKfS0_Pfi)
        .other          _Z9naiveGEMMPKfS0_Pfi,@"STO_CUDA_ENTRY STV_DEFAULT"
_Z9naiveGEMMPKfS0_Pfi:
.text._Z9naiveGEMMPKfS0_Pfi:
[----:B------:R-:W-:Y:S01]  /*0000*/  LDC R1, c[0x0][0x37c] ;  /* 0x0000df00ff017b82 */ /* 0x000fe20000000800 */
[----:B------:R-:W0:Y:S07]  /*0010*/  S2R R0, SR_TID.Y ;  /* 0x0000000000007919 */ /* 0x000e2e0000002200 */
[----:B------:R-:W0:Y:S01]  /*0020*/  S2UR UR4, SR_CTAID.Y ;  /* 0x00000000000479c3 */ /* 0x000e220000002600 */
[----:B------:R-:W1:Y:S01]  /*0030*/  LDCU UR20, c[0x0][0x398] ;  /* 0x00007300ff1477ac */ /* 0x000e620008000800 */
[----:B------:R-:W2:Y:S06]  /*0040*/  S2R R3, SR_TID.X ;  /* 0x0000000000037919 */ /* 0x000eac0000002100 */
[----:B------:R-:W0:Y:S08]  /*0050*/  LDC R13, c[0x0][0x364] ;  /* 0x0000d900ff0d7b82 */ /* 0x000e300000000800 */
[----:B------:R-:W2:Y:S08]  /*0060*/  S2UR UR5, SR_CTAID.X ;  /* 0x00000000000579c3 */ /* 0x000eb00000002500 */
[----:B------:R-:W2:Y:S01]  /*0070*/  LDC R2, c[0x0][0x360] ;  /* 0x0000d800ff027b82 */ /* 0x000ea20000000800 */
[----:B0-----:R-:W-:-:S02]  /*0080*/  IMAD R13, R13, UR4, R0 ;  /* 0x000000040d0d7c24 */ /* 0x001fc4000f8e0200 */
[----:B--2---:R-:W-:-:S05]  /*0090*/  IMAD R0, R2, UR5, R3 ;  /* 0x0000000502007c24 */ /* 0x004fca000f8e0203 */
[----:B------:R-:W-:-:S04]  /*00a0*/  VIMNMX R2, PT, PT, R13, R0, !PT ;  /* 0x000000000d027248 */ /* 0x000fc80007fe0100 */
[----:B-1----:R-:W-:-:S13]  /*00b0*/  ISETP.GE.AND P0, PT, R2, UR20, PT ;  /* 0x0000001402007c0c */ /* 0x002fda000bf06270 */
[----:B------:R-:W-:Y:S05]  /*00c0*/  @P0 EXIT ;  /* 0x000000000000094d */ /* 0x000fea0003800000 */
[----:B------:R-:W-:Y:S01]  /*00d0*/  UISETP.GE.U32.AND UP0, UPT, UR20, 0x8, UPT ;  /* 0x000000081400788c */ /* 0x000fe2000bf06070 */
[----:B------:R-:W-:Y:S02]  /*00e0*/  HFMA2 R12, -RZ, RZ, 0, 0 ;  /* 0x00000000ff0c7431 */ /* 0x000fe400000001ff */
[----:B------:R-:W-:Y:S01]  /*00f0*/  IMAD R13, R13, UR20, RZ ;  /* 0x000000140d0d7c24 */ /* 0x000fe2000f8e02ff */
[----:B------:R-:W-:Y:S01]  /*0100*/  UMOV UR4, URZ ;  /* 0x000000ff00047c82 */ /* 0x000fe20008000000 */
[----:B------:R-:W0:Y:S04]  /*0110*/  LDCU.64 UR18, c[0x0][0x358] ;  /* 0x00006b00ff1277ac */ /* 0x000e280008000a00 */
[----:B------:R-:W-:Y:S05]  /*0120*/  BRA.U !UP0, `(.L_x_6) ;  /* 0x0000000508047547 */ /* 0x000fea000b800000 */
[----:B------:R-:W1:Y:S01]  /*0130*/  LDCU.128 UR24, c[0x0][0x380] ;  /* 0x00007000ff1877ac */ /* 0x000e620008000c00 */
[----:B------:R-:W-:Y:S02]  /*0140*/  MOV R12, RZ ;  /* 0x000000ff000c7202 */ /* 0x000fe40000000f00 */
[----:B------:R-:W-:Y:S01]  /*0150*/  MOV R14, R0 ;  /* 0x00000000000e7202 */ /* 0x000fe20000000f00 */
[----:B------:R-:W-:-:S04]  /*0160*/  ULOP3.LUT UR4, UR20, 0x7ffffff8, URZ, 0xc0, !UPT ;  /* 0x7ffffff814047892 */ /* 0x000fc8000f8ec0ff */
[----:B------:R-:W-:Y:S01]  /*0170*/  UIADD3 UR5, UPT, UPT, -UR4, URZ, URZ ;  /* 0x000000ff04057290 */ /* 0x000fe2000fffe1ff */
[----:B-1----:R-:W-:Y:S01]  /*0180*/  MOV R2, UR24 ;  /* 0x0000001800027c02 */ /* 0x002fe20008000f00 */
[----:B------:R-:W-:Y:S01]  /*0190*/  UIMAD.WIDE UR6, UR20, 0x8, UR26 ;  /* 0x00000008140678a5 */ /* 0x000fe2000f8e021a */
[----:B------:R-:W-:Y:S01]  /*01a0*/  MOV R3, UR25 ;  /* 0x0000001900037c02 */ /* 0x000fe20008000f00 */
[----:B------:R-:W-:Y:S02]  /*01b0*/  UIMAD.WIDE UR8, UR20, 0xc, UR26 ;  /* 0x0000000c140878a5 */ /* 0x000fe4000f8e021a */
[----:B------:R-:W-:Y:S01]  /*01c0*/  UIMAD.WIDE UR10, UR20, 0x10, UR26 ;  /* 0x00000010140a78a5 */ /* 0x000fe2000f8e021a */
[----:B------:R-:W-:Y:S01]  /*01d0*/  IMAD.WIDE.U32 R2, R13, 0x4, R2 ;  /* 0x000000040d027825 */ /* 0x000fe200078e0002 */
[----:B------:R-:W-:Y:S02]  /*01e0*/  UIMAD.WIDE UR12, UR20, 0x14, UR26 ;  /* 0x00000014140c78a5 */ /* 0x000fe4000f8e021a */
[----:B------:R-:W-:Y:S01]  /*01f0*/  UIMAD.WIDE UR14, UR20, 0x18, UR26 ;  /* 0x00000018140e78a5 */ /* 0x000fe2000f8e021a */
[----:B------:R-:W-:Y:S01]  /*0200*/  IADD3 R2, P0, PT, R2, 0x10, RZ ;  /* 0x0000001002027810 */ /* 0x000fe20007f1e0ff */
[----:B------:R-:W-:-:S03]  /*0210*/  UIMAD.WIDE UR16, UR20, 0x1c, UR26 ;  /* 0x0000001c141078a5 */ /* 0x000fc6000f8e021a */
[----:B------:R-:W-:-:S09]  /*0220*/  IADD3.X R3, PT, PT, RZ, R3, RZ, P0, !PT ;  /* 0x00000003ff037210 */ /* 0x000fd200007fe4ff */
.L_x_7:
[----:B------:R-:W-:Y:S01]  /*0230*/  UIMAD.WIDE UR22, UR20, 0x4, UR26 ;  /* 0x00000004141678a5 */ /* 0x000fe2000f8e021a */
[----:B------:R-:W-:Y:S02]  /*0240*/  IMAD.MOV.U32 R23, RZ, RZ, 0x4 ;  /* 0x00000004ff177424 */ /* 0x000fe400078e00ff */
[----:B------:R-:W-:Y:S01]  /*0250*/  HFMA2 R11, -RZ, RZ, 0, 2.384185791015625e-07 ;  /* 0x00000004ff0b7431 */ /* 0x000fe200000001ff */
[----:B------:R-:W-:Y:S01]  /*0260*/  MOV R25, 0x4 ;  /* 0x0000000400197802 */ /* 0x000fe20000000f00 */
[----:B0-----:R-:W2:Y:S01]  /*0270*/  LDG.E R21, desc[UR18][R2.64+-0x10] ;  /* 0xfffff01202157981 */ /* 0x001ea2000c1e1900 */
[C---:B------:R-:W-:Y:S01]  /*0280*/  IMAD.WIDE R22, R14.reuse, R23, UR26 ;  /* 0x0000001a0e167e25 */ /* 0x040fe2000f8e0217 */
[----:B------:R-:W-:Y:S02]  /*0290*/  MOV R8, UR22 ;  /* 0x0000001600087c02 */ /* 0x000fe40008000f00 */
[----:B------:R-:W-:Y:S01]  /*02a0*/  MOV R9, UR23 ;  /* 0x0000001700097c02 */ /* 0x000fe20008000f00 */
[----:B------:R-:W3:Y:S02]  /*02b0*/  LDG.E R19, desc[UR18][R2.64+-0xc] ;  /* 0xfffff41202137981 */ /* 0x000ee4000c1e1900 */
[----:B------:R-:W-:-:S02]  /*02c0*/  IMAD.WIDE R8, R14, 0x4, R8 ;  /* 0x000000040e087825 */ /* 0x000fc400078e0208 */
[----:B------:R-:W2:Y:S01]  /*02d0*/  LDG.E R22, desc[UR18][R22.64] ;  /* 0x0000001216167981 */ /* 0x000ea2000c1e1900 */
[----:B------:R-:W-:Y:S01]  /*02e0*/  MOV R5, 0x4 ;  /* 0x0000000400057802 */ /* 0x000fe20000000f00 */
[C---:B------:R-:W-:Y:S02]  /*02f0*/  IMAD.WIDE R24, R14.reuse, R25, UR6 ;  /* 0x000000060e187e25 */ /* 0x040fe4000f8e0219 */
[----:B------:R0:W3:Y:S02]  /*0300*/  LDG.E R20, desc[UR18][R8.64] ;  /* 0x0000001208147981 */ /* 0x0000e4000c1e1900 */
[----:B------:R-:W-:Y:S02]  /*0310*/  IMAD.WIDE R10, R14, R11, UR8 ;  /* 0x000000080e0a7e25 */ /* 0x000fe4000f8e020b */
[----:B------:R-:W4:Y:S04]  /*0320*/  LDG.E R18, desc[UR18][R24.64] ;  /* 0x0000001218127981 */ /* 0x000f28000c1e1900 */
[----:B------:R-:W4:Y:S01]  /*0330*/  LDG.E R17, desc[UR18][R2.64+-0x8] ;  /* 0xfffff81202117981 */ /* 0x000f22000c1e1900 */
[----:B0-----:R-:W-:-:S02]  /*0340*/  HFMA2 R9, -RZ, RZ, 0, 2.384185791015625e-07 ;  /* 0x00000004ff097431 */ /* 0x001fc400000001ff */
[----:B------:R-:W-:Y:S01]  /*0350*/  IMAD.MOV.U32 R7, RZ, RZ, 0x4 ;  /* 0x00000004ff077424 */ /* 0x000fe200078e00ff */
[----:B------:R0:W5:Y:S01]  /*0360*/  LDG.E R16, desc[UR18][R10.64] ;  /* 0x000000120a107981 */ /* 0x000162000c1e1900 */
[----:B------:R-:W-:-:S03]  /*0370*/  IMAD.WIDE R4, R14, R5, UR10 ;  /* 0x0000000a0e047e25 */ /* 0x000fc6000f8e0205 */
[----:B------:R-:W5:Y:S01]  /*0380*/  LDG.E R15, desc[UR18][R2.64+-0x4] ;  /* 0xfffffc12020f7981 */ /* 0x000f62000c1e1900 */
[C---:B------:R-:W-:Y:S01]  /*0390*/  IMAD.WIDE R6, R14.reuse, R7, UR12 ;  /* 0x0000000c0e067e25 */ /* 0x040fe2000f8e0207 */
[----:B------:R-:W-:Y:S02]  /*03a0*/  MOV R27, 0x4 ;  /* 0x00000004001b7802 */ /* 0x000fe40000000f00 */
[----:B------:R1:W5:Y:S01]  /*03b0*/  LDG.E R4, desc[UR18][R4.64] ;  /* 0x0000001204047981 */ /* 0x000362000c1e1900 */
[----:B------:R-:W-:-:S03]  /*03c0*/  IMAD.WIDE R8, R14, R9, UR14 ;  /* 0x0000000e0e087e25 */ /* 0x000fc6000f8e0209 */
[----:B------:R-:W5:Y:S01]  /*03d0*/  LDG.E R23, desc[UR18][R2.64] ;  /* 0x0000001202177981 */ /* 0x000f62000c1e1900 */
[----:B0-----:R-:W-:-:S03]  /*03e0*/  IMAD.WIDE R10, R14, R27, UR16 ;  /* 0x000000100e0a7e25 */ /* 0x001fc6000f8e021b */
[----:B------:R-:W5:Y:S04]  /*03f0*/  LDG.E R7, desc[UR18][R6.64] ;  /* 0x0000001206077981 */ /* 0x000f68000c1e1900 */
[----:B------:R-:W5:Y:S04]  /*0400*/  LDG.E R24, desc[UR18][R2.64+0x4] ;  /* 0x0000041202187981 */ /* 0x000f68000c1e1900 */
[----:B------:R-:W5:Y:S04]  /*0410*/  LDG.E R8, desc[UR18][R8.64] ;  /* 0x0000001208087981 */ /* 0x000f68000c1e1900 */
[----:B------:R-:W5:Y:S04]  /*0420*/  LDG.E R25, desc[UR18][R2.64+0x8] ;  /* 0x0000081202197981 */ /* 0x000f68000c1e1900 */
[----:B------:R-:W5:Y:S04]  /*0430*/  LDG.E R10, desc[UR18][R10.64] ;  /* 0x000000120a0a7981 */ /* 0x000f68000c1e1900 */
[----:B------:R0:W5:Y:S01]  /*0440*/  LDG.E R27, desc[UR18][R2.64+0xc] ;  /* 0x00000c12021b7981 */ /* 0x000162000c1e1900 */
[----:B------:R-:W-:-:S04]  /*0450*/  UIADD3 UR5, UPT, UPT, UR5, 0x8, URZ ;  /* 0x0000000805057890 */ /* 0x000fc8000fffe0ff */
[----:B------:R-:W-:Y:S01]  /*0460*/  UISETP.NE.AND UP0, UPT, UR5, URZ, UPT ;  /* 0x000000ff0500728c */ /* 0x000fe2000bf05270 */
[----:B-1----:R-:W-:Y:S02]  /*0470*/  MOV R5, UR20 ;  /* 0x0000001400057c02 */ /* 0x002fe40008000f00 */
[----:B0-----:R-:W-:Y:S02]  /*0480*/  IADD3 R2, P0, PT, R2, 0x20, RZ ;  /* 0x0000002002027810 */ /* 0x001fe40007f1e0ff */
[----:B------:R-:W-:Y:S02]  /*0490*/  LEA R14, R5, R14, 0x3 ;  /* 0x0000000e050e7211 */ /* 0x000fe400078e18ff */
[----:B------:R-:W-:Y:S01]  /*04a0*/  IADD3.X R3, PT, PT, RZ, R3, RZ, P0, !PT ;  /* 0x00000003ff037210 */ /* 0x000fe200007fe4ff */
[----:B--2---:R-:W-:-:S04]  /*04b0*/  FFMA R22, R21, R22, R12 ;  /* 0x0000001615167223 */ /* 0x004fc8000000000c */
[----:B---3--:R-:W-:-:S04]  /*04c0*/  FFMA R20, R19, R20, R22 ;  /* 0x0000001413147223 */ /* 0x008fc80000000016 */
[----:B----4-:R-:W-:-:S04]  /*04d0*/  FFMA R18, R17, R18, R20 ;  /* 0x0000001211127223 */ /* 0x010fc80000000014 */
[----:B-----5:R-:W-:-:S04]  /*04e0*/  FFMA R16, R15, R16, R18 ;  /* 0x000000100f107223 */ /* 0x020fc80000000012 */
[----:B------:R-:W-:-:S04]  /*04f0*/  FFMA R23, R23, R4, R16 ;  /* 0x0000000417177223 */ /* 0x000fc80000000010 */
[----:B------:R-:W-:-:S04]  /*0500*/  FFMA R24, R24, R7, R23 ;  /* 0x0000000718187223 */ /* 0x000fc80000000017 */
[----:B------:R-:W-:-:S04]  /*0510*/  FFMA R8, R25, R8, R24 ;  /* 0x0000000819087223 */ /* 0x000fc80000000018 */
[----:B------:R-:W-:Y:S01]  /*0520*/  FFMA R12, R27, R10, R8 ;  /* 0x0000000a1b0c7223 */ /* 0x000fe20000000008 */
[----:B------:R-:W-:Y:S06]  /*0530*/  BRA.U UP0, `(.L_x_7) ;  /* 0xfffffffd003c7547 */ /* 0x000fec000b83ffff */
.L_x_6:
[----:B------:R-:W-:-:S04]  /*0540*/  ULOP3.LUT UR6, UR20, 0x7, URZ, 0xc0, !UPT ;  /* 0x0000000714067892 */ /* 0x000fc8000f8ec0ff */
[----:B------:R-:W-:-:S09]  /*0550*/  UISETP.NE.AND UP0, UPT, UR6, URZ, UPT ;  /* 0x000000ff0600728c */ /* 0x000fd2000bf05270 */
[----:B------:R-:W-:Y:S05]  /*0560*/  BRA.U !UP0, `(.L_x_8) ;  /* 0x0000000508387547 */ /* 0x000fea000b800000 */
[----:B------:R-:W-:Y:S02]  /*0570*/  UISETP.GE.U32.AND UP0, UPT, UR6, 0x4, UPT ;  /* 0x000000040600788c */ /* 0x000fe4000bf06070 */
[----:B------:R-:W-:-:S04]  /*0580*/  ULOP3.LUT UR5, UR20, 0x3, URZ, 0xc0, !UPT ;  /* 0x0000000314057892 */ /* 0x000fc8000f8ec0ff */
[----:B------:R-:W-:-:S03]  /*0590*/  UISETP.NE.AND UP1, UPT, UR5, URZ, UPT ;  /* 0x000000ff0500728c */ /* 0x000fc6000bf25270 */
[----:B------:R-:W-:Y:S08]  /*05a0*/  BRA.U !UP0, `(.L_x_9) ;  /* 0x00000001087c7547 */ /* 0x000ff0000b800000 */
[----:B------:R-:W1:Y:S01]  /*05b0*/  LDC.64 R6, c[0x0][0x388] ;  /* 0x0000e200ff067b82 */ /* 0x000e620000000a00 */
[----:B------:R-:W2:Y:S01]  /*05c0*/  LDCU.64 UR6, c[0x0][0x380] ;  /* 0x00007000ff0677ac */ /* 0x000ea20008000a00 */
[----:B------:R-:W-:Y:S01]  /*05d0*/  IMAD.U32 R9, RZ, RZ, UR4 ;  /* 0x00000004ff097e24 */ /* 0x000fe2000f8e00ff */
[C---:B------:R-:W-:Y:S02]  /*05e0*/  IADD3 R3, PT, PT, R13.reuse, UR4, RZ ;  /* 0x000000040d037c10 */ /* 0x040fe4000fffe0ff */
[----:B------:R-:W-:Y:S01]  /*05f0*/  IADD3 R10, P0, PT, R13, UR4, RZ ;  /* 0x000000040d0a7c10 */ /* 0x000fe2000ff1e0ff */
[----:B------:R-:W-:Y:S01]  /*0600*/  IMAD R9, R9, UR20, R0 ;  /* 0x0000001409097c24 */ /* 0x000fe2000f8e0200 */
[----:B------:R-:W-:Y:S01]  /*0610*/  MOV R11, UR20 ;  /* 0x00000014000b7c02 */ /* 0x000fe20008000f00 */
[----:B------:R-:W3:Y:S01]  /*0620*/  LDC.64 R4, c[0x0][0x380] ;  /* 0x0000e000ff047b82 */ /* 0x000ee20000000a00 */
[----:B------:R-:W-:Y:S01]  /*0630*/  MOV R15, UR20 ;  /* 0x00000014000f7c02 */ /* 0x000fe20008000f00 */
[----:B-1----:R-:W-:Y:S01]  /*0640*/  IMAD.WIDE R6, R9, 0x4, R6 ;  /* 0x0000000409067825 */ /* 0x002fe200078e0206 */
[----:B------:R-:W-:-:S05]  /*0650*/  MOV R9, UR20 ;  /* 0x0000001400097c02 */ /* 0x000fca0008000f00 */
[----:B------:R-:W-:Y:S02]  /*0660*/  IMAD.WIDE R8, R9, 0x4, R6 ;  /* 0x0000000409087825 */ /* 0x000fe400078e0206 */
[----:B0-----:R-:W4:Y:S02]  /*0670*/  LDG.E R6, desc[UR18][R6.64] ;  /* 0x0000001206067981 */ /* 0x001f24000c1e1900 */
[----:B---3--:R-:W-:Y:S01]  /*0680*/  IMAD.WIDE.U32 R4, R3, 0x4, R4 ;  /* 0x0000000403047825 */ /* 0x008fe200078e0004 */
[----:B------:R-:W-:Y:S01]  /*0690*/  IADD3.X R3, PT, PT, RZ, RZ, RZ, P0, !PT ;  /* 0x000000ffff037210 */ /* 0x000fe200007fe4ff */
[----:B------:R-:W3:Y:S01]  /*06a0*/  LDG.E R17, desc[UR18][R8.64] ;  /* 0x0000001208117981 */ /* 0x000ee2000c1e1900 */
[----:B--2---:R-:W-:-:S03]  /*06b0*/  LEA R2, P0, R10, UR6, 0x2 ;  /* 0x000000060a027c11 */ /* 0x004fc6000f8010ff */
[----:B------:R-:W4:Y:S01]  /*06c0*/  LDG.E R5, desc[UR18][R4.64] ;  /* 0x0000001204057981 */ /* 0x000f22000c1e1900 */
[----:B------:R-:W-:Y:S01]  /*06d0*/  LEA.HI.X R3, R10, UR7, R3, 0x2, P0 ;  /* 0x000000070a037c11 */ /* 0x000fe200080f1403 */
[----:B------:R-:W-:-:S04]  /*06e0*/  IMAD.WIDE R10, R11, 0x4, R8 ;  /* 0x000000040b0a7825 */ /* 0x000fc800078e0208 */
[----:B------:R-:W3:Y:S01]  /*06f0*/  LDG.E R16, desc[UR18][R2.64+0x4] ;  /* 0x0000041202107981 */ /* 0x000ee2000c1e1900 */
[----:B------:R-:W-:-:S03]  /*0700*/  IMAD.WIDE R14, R15, 0x4, R10 ;  /* 0x000000040f0e7825 */ /* 0x000fc600078e020a */
[----:B------:R-:W2:Y:S04]  /*0710*/  LDG.E R19, desc[UR18][R10.64] ;  /* 0x000000120a137981 */ /* 0x000ea8000c1e1900 */
[----:B------:R-:W2:Y:S04]  /*0720*/  LDG.E R18, desc[UR18][R2.64+0x8] ;  /* 0x0000081202127981 */ /* 0x000ea8000c1e1900 */
[----:B------:R-:W5:Y:S04]  /*0730*/  LDG.E R20, desc[UR18][R2.64+0xc] ;  /* 0x00000c1202147981 */ /* 0x000f68000c1e1900 */
[----:B------:R-:W5:Y:S01]  /*0740*/  LDG.E R14, desc[UR18][R14.64] ;  /* 0x000000120e0e7981 */ /* 0x000f62000c1e1900 */
[----:B------:R-:W-:Y:S01]  /*0750*/  UIADD3 UR4, UPT, UPT, UR4, 0x4, URZ ;  /* 0x0000000404047890 */ /* 0x000fe2000fffe0ff */
[----:B----4-:R-:W-:-:S04]  /*0760*/  FFMA R5, R5, R6, R12 ;  /* 0x0000000605057223 */ /* 0x010fc8000000000c */
[----:B---3--:R-:W-:-:S04]  /*0770*/  FFMA R5, R16, R17, R5 ;  /* 0x0000001110057223 */ /* 0x008fc80000000005 */
[----:B--2---:R-:W-:-:S04]  /*0780*/  FFMA R5, R18, R19, R5 ;  /* 0x0000001312057223 */ /* 0x004fc80000000005 */
[----:B-----5:R-:W-:-:S07]  /*0790*/  FFMA R12, R20, R14, R5 ;  /* 0x0000000e140c7223 */ /* 0x020fce0000000005 */
.L_x_9:
[----:B------:R-:W-:Y:S05]  /*07a0*/  BRA.U !UP1, `(.L_x_8) ;  /* 0x0000000109a87547 */ /* 0x000fea000b800000 */
[----:B------:R-:W-:Y:S01]  /*07b0*/  UISETP.NE.AND UP0, UPT, UR5, 0x1, UPT ;  /* 0x000000010500788c */ /* 0x000fe2000bf05270 */
[----:B------:R-:W-:Y:S01]  /*07c0*/  MOV R7, UR4 ;  /* 0x0000000400077c02 */ /* 0x000fe20008000f00 */
[----:B------:R-:W-:Y:S02]  /*07d0*/  ULOP3.LUT UR5, UR20, 0x1, URZ, 0xc0, !UPT ;  /* 0x0000000114057892 */ /* 0x000fe4000f8ec0ff */
[----:B------:R-:W-:Y:S02]  /*07e0*/  MOV R15, UR20 ;  /* 0x00000014000f7c02 */ /* 0x000fe40008000f00 */
[----:B------:R-:W-:Y:S01]  /*07f0*/  UISETP.NE.U32.AND UP1, UPT, UR5, 0x1, UPT ;  /* 0x000000010500788c */ /* 0x000fe2000bf25070 */
[----:B------:R-:W-:-:S04]  /*0800*/  PLOP3.LUT P1, PT, PT, PT, UP0, 0x80, 0x8 ;  /* 0x000000000008781c */ /* 0x000fc80003f2f008 */
[----:B------:R-:W1:Y:S01]  /*0810*/  @UP0 LDCU.128 UR8, c[0x0][0x380] ;  /* 0x00007000ff0807ac */ /* 0x000e620008000c00 */
[----:B------:R-:W-:Y:S01]  /*0820*/  PLOP3.LUT P0, PT, PT, PT, UP1, 0x80, 0x8 ;  /* 0x000000000008781c */ /* 0x000fe20003f0f018 */
[----:B------:R-:W2:Y:S04]  /*0830*/  @UP0 LDCU.64 UR6, c[0x0][0x380] ;  /* 0x00007000ff0607ac */ /* 0x000ea80008000a00 */
[----:B------:R-:W3:Y:S03]  /*0840*/  @!UP1 LDCU.128 UR12, c[0x0][0x380] ;  /* 0x00007000ff0c97ac */ /* 0x000ee60008000c00 */
[C---:B------:R-:W-:Y:S02]  /*0850*/  @P1 IADD3 R3, PT, PT, R13.reuse, UR4, RZ ;  /* 0x000000040d031c10 */ /* 0x040fe4000fffe0ff */
[----:B------:R-:W-:Y:S01]  /*0860*/  @P1 IADD3 R6, P2, PT, R13, UR4, RZ ;  /* 0x000000040d061c10 */ /* 0x000fe2000ff5e0ff */
[----:B------:R-:W-:Y:S01]  /*0870*/  @UP0 UIADD3 UR4, UPT, UPT, UR4, 0x2, URZ ;  /* 0x0000000204040890 */ /* 0x000fe2000fffe0ff */
[----:B-1----:R-:W-:Y:S01]  /*0880*/  MOV R11, UR9 ;  /* 0x00000009000b7c02 */ /* 0x002fe20008000f00 */
[----:B------:R-:W-:Y:S01]  /*0890*/  IMAD.U32 R10, RZ, RZ, UR8 ;  /* 0x00000008ff0a7e24 */ /* 0x000fe2000f8e00ff */
[----:B------:R-:W-:-:S02]  /*08a0*/  MOV R4, UR10 ;  /* 0x0000000a00047c02 */ /* 0x000fc40008000f00 */
[----:B------:R-:W-:Y:S01]  /*08b0*/  MOV R5, UR11 ;  /* 0x0000000b00057c02 */ /* 0x000fe20008000f00 */
[----:B------:R-:W-:-:S04]  /*08c0*/  @P1 IMAD.WIDE.U32 R10, R3, 0x4, R10 ;  /* 0x00000004030a1825 */ /* 0x000fc800078e000a */
[----:B------:R-:W-:Y:S01]  /*08d0*/  @P1 IMAD R3, R7, UR20, R0 ;  /* 0x0000001407031c24 */ /* 0x000fe2000f8e0200 */
[----:B------:R-:W-:Y:S01]  /*08e0*/  @P1 IADD3.X R7, PT, PT, RZ, RZ, RZ, P2, !PT ;  /* 0x000000ffff071210 */ /* 0x000fe200017fe4ff */
[----:B------:R-:W-:Y:S01]  /*08f0*/  IMAD.U32 R19, RZ, RZ, UR4 ;  /* 0x00000004ff137e24 */ /* 0x000fe2000f8e00ff */
[C---:B--2---:R-:W-:Y:S01]  /*0900*/  @P1 LEA R2, P2, R6.reuse, UR6, 0x2 ;  /* 0x0000000606021c11 */ /* 0x044fe2000f8410ff */
[----:B------:R-:W-:Y:S01]  /*0910*/  @P1 IMAD.WIDE R4, R3, 0x4, R4 ;  /* 0x0000000403041825 */ /* 0x000fe200078e0204 */
[----:B------:R-:W-:Y:S01]  /*0920*/  @!P0 IADD3 R17, PT, PT, R13, UR4, RZ ;  /* 0x000000040d118c10 */ /* 0x000fe2000fffe0ff */
[----:B0-----:R-:W2:Y:S01]  /*0930*/  @P1 LDG.E R11, desc[UR18][R10.64] ;  /* 0x000000120a0b1981 */ /* 0x001ea2000c1e1900 */
[----:B------:R-:W-:Y:S01]  /*0940*/  @P1 LEA.HI.X R3, R6, UR7, R7, 0x2, P2 ;  /* 0x0000000706031c11 */ /* 0x000fe200090f1407 */
[----:B------:R-:W-:Y:S01]  /*0950*/  @!P0 IMAD R19, R19, UR20, R0 ;  /* 0x0000001413138c24 */ /* 0x000fe2000f8e0200 */
[----:B---3--:R-:W-:Y:S01]  /*0960*/  MOV R6, UR12 ;  /* 0x0000000c00067c02 */ /* 0x008fe20008000f00 */
[----:B------:R-:W-:Y:S01]  /*0970*/  @P1 IMAD.WIDE R14, R15, 0x4, R4 ;  /* 0x000000040f0e1825 */ /* 0x000fe200078e0204 */
[----:B------:R-:W-:Y:S01]  /*0980*/  MOV R7, UR13 ;  /* 0x0000000d00077c02 */ /* 0x000fe20008000f00 */
[----:B------:R-:W2:Y:S01]  /*0990*/  @P1 LDG.E R4, desc[UR18][R4.64] ;  /* 0x0000001204041981 */ /* 0x000ea2000c1e1900 */
[----:B------:R-:W-:-:S02]  /*09a0*/  MOV R8, UR14 ;  /* 0x0000000e00087c02 */ /* 0x000fc40008000f00 */
[----:B------:R-:W-:Y:S01]  /*09b0*/  MOV R9, UR15 ;  /* 0x0000000f00097c02 */ /* 0x000fe20008000f00 */
[----:B------:R-:W-:Y:S01]  /*09c0*/  @!P0 IMAD.WIDE.U32 R6, R17, 0x4, R6 ;  /* 0x0000000411068825 */ /* 0x000fe200078e0006 */
[----:B------:R-:W3:Y:S03]  /*09d0*/  @P1 LDG.E R14, desc[UR18][R14.64] ;  /* 0x000000120e0e1981 */ /* 0x000ee6000c1e1900 */
[----:B------:R-:W-:Y:S01]  /*09e0*/  @!P0 IMAD.WIDE R8, R19, 0x4, R8 ;  /* 0x0000000413088825 */ /* 0x000fe200078e0208 */
[----:B------:R-:W3:Y:S04]  /*09f0*/  @P1 LDG.E R2, desc[UR18][R2.64+0x4] ;  /* 0x0000041202021981 */ /* 0x000ee8000c1e1900 */
[----:B------:R-:W4:Y:S04]  /*0a00*/  @!P0 LDG.E R7, desc[UR18][R6.64] ;  /* 0x0000001206078981 */ /* 0x000f28000c1e1900 */
[----:B------:R-:W4:Y:S01]  /*0a10*/  @!P0 LDG.E R8, desc[UR18][R8.64] ;  /* 0x0000001208088981 */ /* 0x000f22000c1e1900 */
[----:B--2---:R-:W-:-:S04]  /*0a20*/  @P1 FFMA R11, R11, R4, R12 ;  /* 0x000000040b0b1223 */ /* 0x004fc8000000000c */
[----:B---3--:R-:W-:-:S04]  /*0a30*/  @P1 FFMA R12, R2, R14, R11 ;  /* 0x0000000e020c1223 */ /* 0x008fc8000000000b */
[----:B----4-:R-:W-:-:S07]  /*0a40*/  @!P0 FFMA R12, R7, R8, R12 ;  /* 0x00000008070c8223 */ /* 0x010fce000000000c */
.L_x_8:
[----:B------:R-:W1:Y:S01]  /*0a50*/  LDC.64 R2, c[0x0][0x390] ;  /* 0x0000e400ff027b82 */ /* 0x000e620000000a00 */
[----:B------:R-:W-:-:S05]  /*0a60*/  IADD3 R13, PT, PT, R0, R13, RZ ;  /* 0x0000000d000d7210 */ /* 0x000fca0007ffe0ff */
[----:B-1----:R-:W-:-:S05]  /*0a70*/  IMAD.WIDE R2, R13, 0x4, R2 ;  /* 0x000000040d027825 */ /* 0x002fca00078e0202 */
[----:B0-----:R-:W-:Y:S01]  /*0a80*/  STG.E desc[UR18][R2.64], R12 ;  /* 0x0000000c02007986 */ /* 0x001fe2000c101912 */
[----:B------:R-:W-:Y:S05]  /*0a90*/  EXIT ;  /* 0x000000000000794d */ /* 0x000fea0003800000 */
.L_x_10:
        /* <DEDUP_REMOVED lines=14> */
.L_x_14:


//--------------------- .text._Z9vectorAddPKfS0_Pfi --------------------------
	.section	.text._Z9vectorAddPKfS0_Pfi,"ax",@progbits
	.align	128
        .global         _Z9vectorAddPKfS0_Pfi
        .type           _Z9vectorAddPKfS0_Pfi,@function
        .size           _Z9vectorAddPKfS0_Pfi,(.L_x_15 - _Z9vectorAddPKfS0_Pfi)
        .other          _Z9vectorAddPKfS0_Pfi,@"STO_CUDA_ENTRY STV_DEFAULT"
_Z9vectorAddPKfS0_Pfi:
.text._Z9vectorAddPKfS0_Pfi:
[----:B------:R-:W-:Y:S01]  /*0000*/  LDC R1, c[0x0][0x37c] ;  /* 0x0000df00ff017b82 */ /* 0x000fe20000000800 */
[----:B------:R-:W0:Y:S07]  /*0010*/  S2R R0, SR_TID.X ;  /* 0x0000000000007919 */ /* 0x000e2e0000002100 */
[----:B------:R-:W0:Y:S01]  /*0020*/  S2UR UR4, SR_CTAID.X ;  /* 0x00000000000479c3 */ /* 0x000e220000002500 */
[----:B------:R-:W1:Y:S07]  /*0030*/  LDCU UR5, c[0x0][0x398] ;  /* 0x00007300ff0577ac */ /* 0x000e6e0008000800 */
[----:B------:R-:W0:Y:S02]  /*0040*/  LDC R9, c[0x0][0x360] ;  /* 0x0000d800ff097b82 */ /* 0x000e240000000800 */
[----:B0-----:R-:W-:-:S05]  /*0050*/  IMAD R9, R9, UR4, R0 ;  /* 0x0000000409097c24 */ /* 0x001fca000f8e0200 */
[----:B-1----:R-:W-:-:S13]  /*0060*/  ISETP.GE.AND P0, PT, R9, UR5, PT ;  /* 0x0000000509007c0c */ /* 0x002fda000bf06270 */
[----:B------:R-:W-:Y:S05]  /*0070*/  @P0 EXIT ;  /* 0x000000000000094d */ /* 0x000fea0003800000 */
[----:B------:R-:W0:Y:S01]  /*0080*/  LDC.64 R2, c[0x0][0x380] ;  /* 0x0000e000ff027b82 */ /* 0x000e220000000a00 */
[----:B------:R-:W1:Y:S07]  /*0090*/  LDCU.64 UR4, c[0x0][0x358] ;  /* 0x00006b00ff0477ac */ /* 0x000e6e0008000a00 */
[----:B------:R-:W2:Y:S08]  /*00a0*/  LDC.64 R4, c[0x0][0x388] ;  /* 0x0000e200ff047b82 */ /* 0x000eb00000000a00 */
[----:B------:R-:W3:Y:S01]  /*00b0*/  LDC.64 R6, c[0x0][0x390] ;  /* 0x0000e400ff067b82 */ /* 0x000ee20000000a00 */
[----:B0-----:R-:W-:-:S06]  /*00c0*/  IMAD.WIDE R2, R9, 0x4, R2 ;  /* 0x0000000409027825 */ /* 0x001fcc00078e0202 */
[----:B-1----:R-:W4:Y:S01]  /*00d0*/  LDG.E R2, desc[UR4][R2.64] ;  /* 0x0000000402027981 */ /* 0x002f22000c1e1900 */
[----:B--2---:R-:W-:-:S06]  /*00e0*/  IMAD.WIDE R4, R9, 0x4, R4 ;  /* 0x0000000409047825 */ /* 0x004fcc00078e0204 */
[----:B------:R-:W4:Y:S01]  /*00f0*/  LDG.E R5, desc[UR4][R4.64] ;  /* 0x0000000404057981 */ /* 0x000f22000c1e1900 */
[----:B---3--:R-:W-:-:S04]  /*0100*/  IMAD.WIDE R6, R9, 0x4, R6 ;  /* 0x0000000409067825 */ /* 0x008fc800078e0206 */
[----:B----4-:R-:W-:-:S05]  /*0110*/  FADD R9, R2, R5 ;  /* 0x0000000502097221 */ /* 0x010fca0000000000 */
[----:B------:R-:W-:Y:S01]  /*0120*/  STG.E desc[UR4][R6.64], R9 ;  /* 0x0000000906007986 */ /* 0x000fe2000c101904 */
[----:B------:R-:W-:Y:S05]  /*0130*/  EXIT ;  /* 0x000000000000794d */ /* 0x000fea0003800000 */
.L_x_11:
        /* <DEDUP_REMOVED lines=12> */
.L_x_15:


//--------------------- .nv.shared.reserved.0     --------------------------
	.section	.nv.shared.reserved.0,"aw",@nobits
	.weak		__nv_reservedSMEM_offset_0_alias
	.size		__nv_reservedSMEM_offset_0_alias, 0, 64
	.other		__nv_reservedSMEM_offset_0_alias,@"STO_CUDA_RESERVED_SHARED STV_DEFAULT"
__nv_reservedSMEM_offset_0_alias:
	.zero		0
	.zero		64


//--------------------- .nv.constant0._Z14tensorCoreGEMMPK6__halfS1_Pf --------------------------
	.section	.nv.constant0._Z14tensorCoreGEMMPK6__halfS1_Pf,"a",@progbits
	.sectionflags	@""
	.align	4
.nv.constant0._Z14tensorCoreGEMMPK6__halfS1_Pf:
	.zero		920


//--------------------- .nv.constant0._Z9fmaStressPfi --------------------------
	.section	.nv.constant0._Z9fmaStressPfi,"a",@progbits
	.sectionflags	@""
	.align	4
.nv.constant0._Z9fmaStressPfi:
	.zero		908


//--------------------- .nv.constant0._Z9naiveGEMMPKfS0_Pfi --------------------------
	.section	.nv.constant0._Z9naiveGEMMPKfS0_Pfi,"a",@progbits
	.sectionflags	@""
	.align	4
.nv.constant0._Z9naiveGEMMPKfS0_Pfi:
	.zero		924


//--------------------- .nv.constant0._Z9vectorAddPKfS0_Pfi --------------------------
	.section	.nv.constant0._Z9vectorAddPKfS0_Pfi,"a",@progbits
	.sectionflags	@""
	.align	4
.nv.constant0._Z9vectorAddPKfS0_Pfi:
	.zero		924


//--------------------- SYMBOLS --------------------------

	.type		.nv.reservedSmem.offset0,@object
	.size		.nv.reservedSmem.offset0,0x4
